//
// Generated by NVIDIA NVVM Compiler
//
// Compiler Build ID: CL-36424714
// Cuda compilation tools, release 13.0, V13.0.88
// Based on NVVM 20.0.0
//

.version 9.0
.target sm_100
.address_size 64

	// .globl	_Z4scanPiS_i
.extern .func  (.param .b32 func_retval0) vprintf
(
	.param .b64 vprintf_param_0,
	.param .b64 vprintf_param_1
)
;
.extern .shared .align 16 .b8 sdata[];
.global .align 1 .b8 $str[67] = {112, 111, 117, 116, 58, 32, 37, 105, 32, 32, 112, 105, 110, 58, 32, 37, 105, 32, 32, 111, 102, 102, 115, 101, 116, 58, 32, 37, 105, 32, 32, 97, 100, 100, 101, 100, 32, 105, 110, 32, 105, 102, 32, 32, 58, 32, 37, 105, 32, 91, 37, 105, 93, 32, 116, 111, 32, 37, 105, 32, 91, 37, 105, 93, 32, 10};
.global .align 1 .b8 $str$1[66] = {112, 111, 117, 116, 58, 32, 37, 105, 32, 32, 112, 105, 110, 58, 32, 37, 105, 32, 32, 111, 102, 102, 115, 101, 116, 58, 32, 37, 105, 32, 32, 97, 100, 100, 101, 100, 32, 105, 110, 32, 101, 108, 115, 101, 58, 32, 37, 105, 32, 91, 37, 105, 93, 32, 116, 111, 32, 37, 105, 32, 91, 37, 105, 93, 10};
.global .align 1 .b8 $str$2[4] = {37, 105, 9};
.global .align 1 .b8 $str$3[2] = {10};

.visible .entry _Z4scanPiS_i(
	.param .u64 .ptr .align 1 _Z4scanPiS_i_param_0,
	.param .u64 .ptr .align 1 _Z4scanPiS_i_param_1,
	.param .u32 _Z4scanPiS_i_param_2
)
{
	.local .align 8 .b8 	__local_depot0[32];
	.reg .b64 	%SP;
	.reg .b64 	%SPL;
	.reg .pred 	%p<13>;
	.reg .b32 	%r<106>;
	.reg .b64 	%rd<31>;

	mov.u64 	%SPL, __local_depot0;
	cvta.local.u64 	%SP, %SPL;
	ld.param.u64 	%rd2, [_Z4scanPiS_i_param_0];
	ld.param.u64 	%rd3, [_Z4scanPiS_i_param_1];
	ld.param.u32 	%r25, [_Z4scanPiS_i_param_2];
	add.u64 	%rd4, %SP, 0;
	add.u64 	%rd1, %SPL, 0;
	mov.u32 	%r1, %tid.x;
	mov.u32 	%r26, %ctaid.x;
	setp.eq.s32 	%p1, %r26, 0;
	mul.lo.s32 	%r2, %r25, %r26;
	add.s32 	%r3, %r2, -1;
	selp.b32 	%r98, 0, %r3, %p1;
	setp.eq.s32 	%p2, %r1, 0;
	@%p2 bra 	$L__BB0_2;
	cvta.to.global.u64 	%rd5, %rd2;
	add.s32 	%r27, %r3, %r1;
	mul.wide.u32 	%rd6, %r27, 4;
	add.s64 	%rd7, %rd5, %rd6;
	ld.global.u32 	%r98, [%rd7];
$L__BB0_2:
	shl.b32 	%r29, %r1, 2;
	mov.u32 	%r30, sdata;
	add.s32 	%r7, %r30, %r29;
	st.shared.u32 	[%r7], %r98;
	bar.sync 	0;
	setp.lt.u32 	%p3, %r25, 2;
	mov.b32 	%r105, 0;
	@%p3 bra 	$L__BB0_18;
	shl.b32 	%r8, %r25, 1;
	max.s32 	%r33, %r8, 1;
	and.b32  	%r9, %r33, 3;
	and.b32  	%r10, %r33, 2147483644;
	neg.s32 	%r11, %r10;
	mov.b32 	%r105, 0;
	mov.b32 	%r99, 1;
	mov.u64 	%rd11, $str$1;
	mov.u64 	%rd17, $str$2;
	mov.u64 	%rd26, $str$3;
	mov.u64 	%rd8, $str;
	mov.u32 	%r100, %r99;
$L__BB0_4:
	xor.b32  	%r105, %r105, 1;
	xor.b32  	%r100, %r100, 1;
	setp.lt.u32 	%p4, %r1, %r99;
	@%p4 bra 	$L__BB0_6;
	mad.lo.s32 	%r34, %r100, %r25, %r1;
	sub.s32 	%r35, %r34, %r99;
	shl.b32 	%r36, %r35, 2;
	mov.u32 	%r37, sdata;
	add.s32 	%r38, %r37, %r36;
	ld.shared.u32 	%r39, [%r38];
	mul.lo.s32 	%r40, %r105, %r25;
	add.s32 	%r41, %r40, %r1;
	shl.b32 	%r42, %r40, 2;
	add.s32 	%r43, %r7, %r42;
	ld.shared.u32 	%r44, [%r43];
	st.local.v2.u32 	[%rd1], {%r105, %r100};
	st.local.v2.u32 	[%rd1+8], {%r99, %r39};
	st.local.v2.u32 	[%rd1+16], {%r35, %r44};
	st.local.u32 	[%rd1+24], %r41;
	cvta.global.u64 	%rd9, %rd8;
	{ // callseq 0, 0
	.param .b64 param0;
	st.param.b64 	[param0], %rd9;
	.param .b64 param1;
	st.param.b64 	[param1], %rd4;
	.param .b32 retval0;
	call.uni (retval0), 
	vprintf, 
	(
	param0, 
	param1
	);
	ld.param.b32 	%r45, [retval0];
	} // callseq 0
	shl.b32 	%r47, %r99, 2;
	add.s32 	%r48, %r38, %r47;
	ld.shared.u32 	%r49, [%r48];
	ld.shared.u32 	%r50, [%r38];
	add.s32 	%r51, %r50, %r49;
	st.shared.u32 	[%r43], %r51;
	bra.uni 	$L__BB0_7;
$L__BB0_6:
	mul.lo.s32 	%r52, %r100, %r25;
	add.s32 	%r53, %r52, %r1;
	shl.b32 	%r54, %r52, 2;
	add.s32 	%r55, %r7, %r54;
	ld.shared.u32 	%r56, [%r55];
	mul.lo.s32 	%r57, %r105, %r25;
	add.s32 	%r58, %r57, %r1;
	shl.b32 	%r59, %r57, 2;
	add.s32 	%r60, %r7, %r59;
	ld.shared.u32 	%r61, [%r60];
	st.local.v2.u32 	[%rd1], {%r105, %r100};
	st.local.v2.u32 	[%rd1+8], {%r99, %r56};
	st.local.v2.u32 	[%rd1+16], {%r53, %r61};
	st.local.u32 	[%rd1+24], %r58;
	cvta.global.u64 	%rd12, %rd11;
	{ // callseq 1, 0
	.param .b64 param0;
	st.param.b64 	[param0], %rd12;
	.param .b64 param1;
	st.param.b64 	[param1], %rd4;
	.param .b32 retval0;
	call.uni (retval0), 
	vprintf, 
	(
	param0, 
	param1
	);
	ld.param.b32 	%r62, [retval0];
	} // callseq 1
	ld.shared.u32 	%r64, [%r55];
	st.shared.u32 	[%r60], %r64;
$L__BB0_7:
	setp.ne.s32 	%p5, %r1, 0;
	bar.sync 	0;
	@%p5 bra 	$L__BB0_17;
	setp.lt.s32 	%p6, %r25, 1;
	@%p6 bra 	$L__BB0_16;
	setp.lt.s32 	%p7, %r8, 4;
	mov.b32 	%r104, 0;
	@%p7 bra 	$L__BB0_12;
	mov.u32 	%r67, sdata;
	add.s32 	%r102, %r67, 8;
	mov.u32 	%r103, %r11;
$L__BB0_11:
	ld.shared.u32 	%r68, [%r102+-8];
	st.local.u32 	[%rd1], %r68;
	cvta.global.u64 	%rd15, %rd17;
	{ // callseq 2, 0
	.param .b64 param0;
	st.param.b64 	[param0], %rd15;
	.param .b64 param1;
	st.param.b64 	[param1], %rd4;
	.param .b32 retval0;
	call.uni (retval0), 
	vprintf, 
	(
	param0, 
	param1
	);
	ld.param.b32 	%r69, [retval0];
	} // callseq 2
	ld.shared.u32 	%r71, [%r102+-4];
	st.local.u32 	[%rd1], %r71;
	{ // callseq 3, 0
	.param .b64 param0;
	st.param.b64 	[param0], %rd15;
	.param .b64 param1;
	st.param.b64 	[param1], %rd4;
	.param .b32 retval0;
	call.uni (retval0), 
	vprintf, 
	(
	param0, 
	param1
	);
	ld.param.b32 	%r72, [retval0];
	} // callseq 3
	ld.shared.u32 	%r74, [%r102];
	st.local.u32 	[%rd1], %r74;
	{ // callseq 4, 0
	.param .b64 param0;
	st.param.b64 	[param0], %rd15;
	.param .b64 param1;
	st.param.b64 	[param1], %rd4;
	.param .b32 retval0;
	call.uni (retval0), 
	vprintf, 
	(
	param0, 
	param1
	);
	ld.param.b32 	%r75, [retval0];
	} // callseq 4
	ld.shared.u32 	%r77, [%r102+4];
	st.local.u32 	[%rd1], %r77;
	{ // callseq 5, 0
	.param .b64 param0;
	st.param.b64 	[param0], %rd15;
	.param .b64 param1;
	st.param.b64 	[param1], %rd4;
	.param .b32 retval0;
	call.uni (retval0), 
	vprintf, 
	(
	param0, 
	param1
	);
	ld.param.b32 	%r78, [retval0];
	} // callseq 5
	add.s32 	%r103, %r103, 4;
	add.s32 	%r102, %r102, 16;
	setp.ne.s32 	%p8, %r103, 0;
	mov.u32 	%r104, %r10;
	@%p8 bra 	$L__BB0_11;
$L__BB0_12:
	setp.eq.s32 	%p9, %r9, 0;
	@%p9 bra 	$L__BB0_16;
	setp.eq.s32 	%p10, %r9, 1;
	shl.b32 	%r80, %r104, 2;
	mov.u32 	%r81, sdata;
	add.s32 	%r22, %r81, %r80;
	ld.shared.u32 	%r82, [%r22];
	st.local.u32 	[%rd1], %r82;
	cvta.global.u64 	%rd18, %rd17;
	{ // callseq 6, 0
	.param .b64 param0;
	st.param.b64 	[param0], %rd18;
	.param .b64 param1;
	st.param.b64 	[param1], %rd4;
	.param .b32 retval0;
	call.uni (retval0), 
	vprintf, 
	(
	param0, 
	param1
	);
	ld.param.b32 	%r83, [retval0];
	} // callseq 6
	@%p10 bra 	$L__BB0_16;
	setp.eq.s32 	%p11, %r9, 2;
	ld.shared.u32 	%r85, [%r22+4];
	st.local.u32 	[%rd1], %r85;
	cvta.global.u64 	%rd21, %rd17;
	{ // callseq 7, 0
	.param .b64 param0;
	st.param.b64 	[param0], %rd21;
	.param .b64 param1;
	st.param.b64 	[param1], %rd4;
	.param .b32 retval0;
	call.uni (retval0), 
	vprintf, 
	(
	param0, 
	param1
	);
	ld.param.b32 	%r86, [retval0];
	} // callseq 7
	@%p11 bra 	$L__BB0_16;
	ld.shared.u32 	%r88, [%r22+8];
	st.local.u32 	[%rd1], %r88;
	cvta.global.u64 	%rd24, %rd17;
	{ // callseq 8, 0
	.param .b64 param0;
	st.param.b64 	[param0], %rd24;
	.param .b64 param1;
	st.param.b64 	[param1], %rd4;
	.param .b32 retval0;
	call.uni (retval0), 
	vprintf, 
	(
	param0, 
	param1
	);
	ld.param.b32 	%r89, [retval0];
	} // callseq 8
$L__BB0_16:
	cvta.global.u64 	%rd27, %rd26;
	{ // callseq 9, 0
	.param .b64 param0;
	st.param.b64 	[param0], %rd27;
	.param .b64 param1;
	st.param.b64 	[param1], 0;
	.param .b32 retval0;
	call.uni (retval0), 
	vprintf, 
	(
	param0, 
	param1
	);
	ld.param.b32 	%r91, [retval0];
	} // callseq 9
$L__BB0_17:
	shl.b32 	%r99, %r99, 1;
	setp.lt.u32 	%p12, %r99, %r25;
	@%p12 bra 	$L__BB0_4;
$L__BB0_18:
	cvta.to.global.u64 	%rd28, %rd3;
	mul.lo.s32 	%r93, %r105, %r25;
	shl.b32 	%r94, %r93, 2;
	add.s32 	%r95, %r7, %r94;
	ld.shared.u32 	%r96, [%r95];
	add.s32 	%r97, %r2, %r1;
	mul.wide.u32 	%rd29, %r97, 4;
	add.s64 	%rd30, %rd28, %rd29;
	st.global.u32 	[%rd30], %r96;
	ret;

}


// ===== COMPILED SASS (sm_100) =====

	.target	sm_100

	.elftype	@"ET_EXEC"


//--------------------- .note.nv.tkinfo           --------------------------
	.section	.note.nv.tkinfo,"",@"SHT_NOTE"
	.sectionflags	@"SHF_NOTE_NV_TKINFO"
	.tkinfo
        /*0018*/ 	.word	0x00000002
        /*0030*/ 	.string	""
        /*0030*/ 	.string	"ptxas"
        /*0030*/ 	.string	"Cuda compilation tools, release 13.0, V13.0.88"
        /*0030*/ 	.string	"Build cuda_13.0.r13.0/compiler.36424714_0"
        /*0030*/ 	.string	"-arch sm_100 -m 64 "



//--------------------- .note.nv.cuinfo           --------------------------
	.section	.note.nv.cuinfo,"",@"SHT_NOTE"
	.sectionflags	@"SHF_NOTE_NV_CUINFO"
        /*0018*/ 	.short	0x0002
        /*001a*/ 	.short	0x0064
        /*001c*/ 	.short	0x0082
	.zero		2


//--------------------- .nv.info                  --------------------------
	.section	.nv.info,"",@"SHT_CUDA_INFO"
	.align	4


	//----- nvinfo : EIATTR_REGCOUNT
	.align		4
        /*0000*/ 	.byte	0x04, 0x2f
        /*0002*/ 	.short	(.L_5 - .L_4)
	.align		4
.L_4:
        /*0004*/ 	.word	index@(_Z4scanPiS_i)
        /*0008*/ 	.word	0x0000001d


	//----- nvinfo : EIATTR_FRAME_SIZE
	.align		4
.L_5:
        /*000c*/ 	.byte	0x04, 0x11
        /*000e*/ 	.short	(.L_7 - .L_6)
	.align		4
.L_6:
        /*0010*/ 	.word	index@(_Z4scanPiS_i)
        /*0014*/ 	.word	0x00000020


	//----- nvinfo : EIATTR_MIN_STACK_SIZE
	.align		4
.L_7:
        /*0018*/ 	.byte	0x04, 0x12
        /*001a*/ 	.short	(.L_9 - .L_8)
	.align		4
.L_8:
        /*001c*/ 	.word	index@(_Z4scanPiS_i)
        /*0020*/ 	.word	0x00000020
.L_9:


//--------------------- .nv.compat                --------------------------
	.section	.nv.compat,"",@"SHT_CUDA_COMPAT_INFO"
	.align	4
        /*0000*/ 	.byte	0x02, 0x09, 0x00, 0x00, 0x02, 0x02, 0x01, 0x00, 0x02, 0x05, 0x05, 0x00, 0x03, 0x07, 0x01, 0x01
        /*0010*/ 	.byte	0x02, 0x03, 0x00, 0x00, 0x02, 0x06, 0x01, 0x00, 0x04, 0x0b, 0x08, 0x00, 0x09, 0x00, 0x00, 0x00
        /*0020*/ 	.byte	0x00, 0x00, 0x00, 0x00


//--------------------- .nv.info._Z4scanPiS_i     --------------------------
	.section	.nv.info._Z4scanPiS_i,"",@"SHT_CUDA_INFO"
	.sectionflags	@""
	.align	4


	//----- nvinfo : EIATTR_CUDA_API_VERSION
	.align		4
        /*0000*/ 	.byte	0x04, 0x37
        /*0002*/ 	.short	(.L_11 - .L_10)
.L_10:
        /*0004*/ 	.word	0x00000082


	//----- nvinfo : EIATTR_KPARAM_INFO
	.align		4
.L_11:
        /*0008*/ 	.byte	0x04, 0x17
        /*000a*/ 	.short	(.L_13 - .L_12)
.L_12:
        /*000c*/ 	.word	0x00000000
        /*0010*/ 	.short	0x0002
        /*0012*/ 	.short	0x0010
        /*0014*/ 	.byte	0x00, 0xf0, 0x11, 0x00


	//----- nvinfo : EIATTR_KPARAM_INFO
	.align		4
.L_13:
        /*0018*/ 	.byte	0x04, 0x17
        /*001a*/ 	.short	(.L_15 - .L_14)
.L_14:
        /*001c*/ 	.word	0x00000000
        /*0020*/ 	.short	0x0001
        /*0022*/ 	.short	0x0008
        /*0024*/ 	.byte	0x00, 0xf5, 0x21, 0x00


	//----- nvinfo : EIATTR_KPARAM_INFO
	.align		4
.L_15:
        /*0028*/ 	.byte	0x04, 0x17
        /*002a*/ 	.short	(.L_17 - .L_16)
.L_16:
        /*002c*/ 	.word	0x00000000
        /*0030*/ 	.short	0x0000
        /*0032*/ 	.short	0x0000
        /*0034*/ 	.byte	0x00, 0xf5, 0x21, 0x00


	//----- nvinfo : EIATTR_SPARSE_MMA_MASK
	.align		4
.L_17:
        /*0038*/ 	.byte	0x03, 0x50
        /*003a*/ 	.short	0x0000


	//----- nvinfo : EIATTR_MAXREG_COUNT
	.align		4
        /*003c*/ 	.byte	0x03, 0x1b
        /*003e*/ 	.short	0x00ff


	//----- nvinfo : EIATTR_NUM_BARRIERS
	.align		4
        /*0040*/ 	.byte	0x02, 0x4c
        /*0042*/ 	.byte	0x01
	.zero		1


	//----- nvinfo : EIATTR_EXTERNS
	.align		4
        /*0044*/ 	.byte	0x04, 0x0f
        /*0046*/ 	.short	(.L_19 - .L_18)


	//   ....[0]....
	.align		4
.L_18:
        /*0048*/ 	.word	index@(vprintf)


	//----- nvinfo : EIATTR_MERCURY_ISA_VERSION
	.align		4
.L_19:
        /*004c*/ 	.byte	0x03, 0x5f
        /*004e*/ 	.short	0x0101


	//----- nvinfo : EIATTR_VRC_CTA_INIT_COUNT
	.align		4
        /*0050*/ 	.byte	0x02, 0x4a
	.zero		1
	.zero		1


	//----- nvinfo : EIATTR_SYSCALL_OFFSETS
	.align		4
        /*0054*/ 	.byte	0x04, 0x46
        /*0056*/ 	.short	(.L_21 - .L_20)


	//   ....[0]....
.L_20:
        /*0058*/ 	.word	0x00000430


	//   ....[1]....
        /*005c*/ 	.word	0x000005f0


	//   ....[2]....
        /*0060*/ 	.word	0x00000810


	//   ....[3]....
        /*0064*/ 	.word	0x000008b0


	//   ....[4]....
        /*0068*/ 	.word	0x00000950


	//   ....[5]....
        /*006c*/ 	.word	0x000009f0


	//   ....[6]....
        /*0070*/ 	.word	0x00000b80


	//   ....[7]....
        /*0074*/ 	.word	0x00000c70


	//   ....[8]....
        /*0078*/ 	.word	0x00000d30


	//   ....[9]....
        /*007c*/ 	.word	0x00000db0


	//----- nvinfo : EIATTR_EXIT_INSTR_OFFSETS
	.align		4
.L_21:
        /*0080*/ 	.byte	0x04, 0x1c
        /*0082*/ 	.short	(.L_23 - .L_22)


	//   ....[0]....
.L_22:
        /*0084*/ 	.word	0x00000e90


	//----- nvinfo : EIATTR_CRS_STACK_SIZE
	.align		4
.L_23:
        /*0088*/ 	.byte	0x04, 0x1e
        /*008a*/ 	.short	(.L_25 - .L_24)
.L_24:
        /*008c*/ 	.word	0x00000000


	//----- nvinfo : EIATTR_CBANK_PARAM_SIZE
	.align		4
.L_25:
        /*0090*/ 	.byte	0x03, 0x19
        /*0092*/ 	.short	0x0014


	//----- nvinfo : EIATTR_PARAM_CBANK
	.align		4
        /*0094*/ 	.byte	0x04, 0x0a
        /*0096*/ 	.short	(.L_27 - .L_26)
	.align		4
.L_26:
        /*0098*/ 	.word	index@(.nv.constant0._Z4scanPiS_i)
        /*009c*/ 	.short	0x0380
        /*009e*/ 	.short	0x0014


	//----- nvinfo : EIATTR_SW_WAR
	.align		4
.L_27:
        /*00a0*/ 	.byte	0x04, 0x36
        /*00a2*/ 	.short	(.L_29 - .L_28)
.L_28:
        /*00a4*/ 	.word	0x00000008
.L_29:


//--------------------- .nv.callgraph             --------------------------
	.section	.nv.callgraph,"",@"SHT_CUDA_CALLGRAPH"
	.align	4
	.sectionentsize	8
	.align		4
        /*0000*/ 	.word	0x00000000
	.align		4
        /*0004*/ 	.word	0xffffffff
	.align		4
        /*0008*/ 	.word	index@(_Z4scanPiS_i)
	.align		4
        /*000c*/ 	.word	index@(vprintf)
	.align		4
        /*0010*/ 	.word	0x00000000
	.align		4
        /*0014*/ 	.word	0xfffffffe
	.align		4
        /*0018*/ 	.word	0x00000000
	.align		4
        /*001c*/ 	.word	0xfffffffd
	.align		4
        /*0020*/ 	.word	0x00000000
	.align		4
        /*0024*/ 	.word	0xfffffffc


//--------------------- .nv.constant4             --------------------------
	.section	.nv.constant4,"a",@progbits
	.align	8
	.align		8
.nv.constant4:
        /*0000*/ 	.dword	vprintf
	.align		8
        /*0008*/ 	.dword	$str
	.align		8
        /*0010*/ 	.dword	$str$1
	.align		8
        /*0018*/ 	.dword	$str$2
	.align		8
        /*0020*/ 	.dword	$str$3


//--------------------- .text._Z4scanPiS_i        --------------------------
	.section	.text._Z4scanPiS_i,"ax",@progbits
	.align	128
        .global         _Z4scanPiS_i
        .type           _Z4scanPiS_i,@function
        .size           _Z4scanPiS_i,(.L_x_19 - _Z4scanPiS_i)
        .other          _Z4scanPiS_i,@"STO_CUDA_ENTRY STV_DEFAULT"
_Z4scanPiS_i:
.text._Z4scanPiS_i:
[----:B------:R-:W0:Y:S01]  /*0000*/  LDC R1, c[0x0][0x37c] ;  /* 0x0000df00ff017b82 */ /* 0x000e220000000800 */
[----:B------:R-:W1:Y:S01]  /*0010*/  S2R R25, SR_TID.X ;  /* 0x0000000000197919 */ /* 0x000e620000002100 */
[----:B------:R-:W2:Y:S01]  /*0020*/  LDCU UR4, c[0x0][0x390] ;  /* 0x00007200ff0477ac */ /* 0x000ea20008000800 */
[----:B0-----:R-:W-:Y:S01]  /*0030*/  VIADD R1, R1, 0xffffffe0 ;  /* 0xffffffe001017836 */ /* 0x001fe20000000000 */
[----:B------:R-:W0:Y:S01]  /*0040*/  S2R R24, SR_CTAID.X ;  /* 0x0000000000187919 */ /* 0x000e220000002500 */
[----:B------:R-:W3:Y:S01]  /*0050*/  LDCU.64 UR36, c[0x0][0x358] ;  /* 0x00006b00ff2477ac */ /* 0x000ee20008000a00 */
[----:B--2---:R-:W-:Y:S01]  /*0060*/  IMAD.U32 R7, RZ, RZ, UR4 ;  /* 0x00000004ff077e24 */ /* 0x004fe2000f8e00ff */
[----:B-1----:R-:W-:-:S03]  /*0070*/  ISETP.NE.AND P1, PT, R25, RZ, PT ;  /* 0x000000ff1900720c */ /* 0x002fc60003f25270 */
[C---:B0-----:R-:W-:Y:S01]  /*0080*/  IMAD R0, R24.reuse, R7, -0x1 ;  /* 0xffffffff18007424 */ /* 0x041fe200078e0207 */
[----:B------:R-:W-:-:S09]  /*0090*/  ISETP.NE.AND P0, PT, R24, RZ, PT ;  /* 0x000000ff1800720c */ /* 0x000fd20003f05270 */
[----:B------:R-:W0:Y:S01]  /*00a0*/  @P1 LDC.64 R2, c[0x0][0x380] ;  /* 0x0000e000ff021b82 */ /* 0x000e220000000a00 */
[C---:B------:R-:W-:Y:S01]  /*00b0*/  @P1 IMAD.IADD R5, R0.reuse, 0x1, R25 ;  /* 0x0000000100051824 */ /* 0x040fe200078e0219 */
[----:B------:R-:W-:-:S03]  /*00c0*/  SEL R0, R0, RZ, P0 ;  /* 0x000000ff00007207 */ /* 0x000fc60000000000 */
[----:B0-----:R-:W-:-:S05]  /*00d0*/  @P1 IMAD.WIDE.U32 R2, R5, 0x4, R2 ;  /* 0x0000000405021825 */ /* 0x001fca00078e0002 */
[----:B---3--:R-:W2:Y:S01]  /*00e0*/  @P1 LDG.E R0, desc[UR36][R2.64] ;  /* 0x0000002402001981 */ /* 0x008ea2000c1e1900 */
[----:B------:R-:W0:Y:S01]  /*00f0*/  S2UR UR5, SR_CgaCtaId ;  /* 0x00000000000579c3 */ /* 0x000e220000008800 */
[----:B------:R-:W1:Y:S01]  /*0100*/  LDCU UR38, c[0x0][0x2f8] ;  /* 0x00005f00ff2677ac */ /* 0x000e620008000800 */
[----:B------:R-:W-:Y:S01]  /*0110*/  R2UR UR42, R1 ;  /* 0x00000000012a72ca */ /* 0x000fe200000e0000 */
[----:B------:R-:W-:Y:S01]  /*0120*/  HFMA2 R16, -RZ, RZ, 0, 0 ;  /* 0x00000000ff107431 */ /* 0x000fe200000001ff */
[----:B------:R-:W-:Y:S01]  /*0130*/  ISETP.GE.U32.AND P0, PT, R7, 0x2, PT ;  /* 0x000000020700780c */ /* 0x000fe20003f06070 */
[----:B------:R-:W3:Y:S01]  /*0140*/  LDCU UR39, c[0x0][0x2fc] ;  /* 0x00005f80ff2777ac */ /* 0x000ee20008000800 */
[----:B------:R-:W-:-:S09]  /*0150*/  UMOV UR4, 0x400 ;  /* 0x0000040000047882 */ /* 0x000fd20000000000 */
[----:B-1----:R-:W-:-:S04]  /*0160*/  UIADD3 UR38, UP0, UPT, UR42, UR38, URZ ;  /* 0x000000262a267290 */ /* 0x002fc8000ff1e0ff */
[----:B---3--:R-:W-:Y:S02]  /*0170*/  UIADD3.X UR39, UPT, UPT, URZ, UR39, URZ, UP0, !UPT ;  /* 0x00000027ff277290 */ /* 0x008fe400087fe4ff */
[----:B0-----:R-:W-:-:S06]  /*0180*/  ULEA UR4, UR5, UR4, 0x18 ;  /* 0x0000000405047291 */ /* 0x001fcc000f8ec0ff */
[----:B------:R-:W-:-:S05]  /*0190*/  LEA R23, R25, UR4, 0x2 ;  /* 0x0000000419177c11 */ /* 0x000fca000f8e10ff */
[----:B--2---:R0:W-:Y:S01]  /*01a0*/  STS [R23], R0 ;  /* 0x0000000017007388 */ /* 0x0041e20000000800 */
[----:B------:R-:W-:Y:S06]  /*01b0*/  BAR.SYNC.DEFER_BLOCKING 0x0 ;  /* 0x0000000000007b1d */ /* 0x000fec0000010000 */
[----:B------:R-:W-:Y:S05]  /*01c0*/  @!P0 BRA `(.L_x_0) ;  /* 0x0000000c00148947 */ /* 0x000fea0003800000 */
[----:B------:R-:W-:Y:S01]  /*01d0*/  R2UR UR40, R7 ;  /* 0x00000000072872ca */ /* 0x000fe200000e0000 */
[----:B------:R-:W-:Y:S02]  /*01e0*/  IMAD.MOV.U32 R16, RZ, RZ, RZ ;  /* 0x000000ffff107224 */ /* 0x000fe400078e00ff */
[----:B------:R-:W-:Y:S02]  /*01f0*/  IMAD.MOV.U32 R2, RZ, RZ, 0x1 ;  /* 0x00000001ff027424 */ /* 0x000fe400078e00ff */
[----:B------:R-:W-:-:S08]  /*0200*/  IMAD.MOV.U32 R17, RZ, RZ, 0x1 ;  /* 0x00000001ff117424 */ /* 0x000fd000078e00ff */
[----:B------:R-:W-:-:S04]  /*0210*/  USHF.L.U32 UR40, UR40, 0x1, URZ ;  /* 0x0000000128287899 */ /* 0x000fc800080006ff */
[----:B------:R-:W-:-:S04]  /*0220*/  UISETP.LT.AND UP0, UPT, UR40, 0x1, UPT ;  /* 0x000000012800788c */ /* 0x000fc8000bf01270 */
[----:B------:R-:W-:-:S04]  /*0230*/  USEL UR41, UR40, 0x1, !UP0 ;  /* 0x0000000128297887 */ /* 0x000fc8000c000000 */
[----:B------:R-:W-:Y:S02]  /*0240*/  ULOP3.LUT UR43, UR41, 0x7ffffffc, URZ, 0xc0, !UPT ;  /* 0x7ffffffc292b7892 */ /* 0x000fe4000f8ec0ff */
[----:B------:R-:W-:Y:S02]  /*0250*/  ULOP3.LUT UR41, UR41, 0x3, URZ, 0xc0, !UPT ;  /* 0x0000000329297892 */ /* 0x000fe4000f8ec0ff */
[----:B------:R-:W-:-:S12]  /*0260*/  UIADD3 UR44, UPT, UPT, -UR43, URZ, URZ ;  /* 0x000000ff2b2c7290 */ /* 0x000fd8000fffe1ff */
.L_x_17:
[----:B------:R-:W-:Y:S02]  /*0270*/  ISETP.GE.U32.AND P0, PT, R25, R2, PT ;  /* 0x000000021900720c */ /* 0x000fe40003f06070 */
[----:B------:R-:W-:Y:S02]  /*0280*/  LOP3.LUT R16, R16, 0x1, RZ, 0x3c, !PT ;  /* 0x0000000110107812 */ /* 0x000fe400078e3cff */
[----:B------:R-:W-:-:S09]  /*0290*/  LOP3.LUT R17, R17, 0x1, RZ, 0x3c, !PT ;  /* 0x0000000111117812 */ /* 0x000fd200078e3cff */
[----:B01----:R-:W-:Y:S05]  /*02a0*/  @!P0 BRA `(.L_x_1) ;  /* 0x00000000007c8947 */ /* 0x003fea0003800000 */
[----:B------:R-:W1:Y:S01]  /*02b0*/  S2UR UR5, SR_CgaCtaId ;  /* 0x00000000000579c3 */ /* 0x000e620000008800 */
[----:B------:R-:W2:Y:S01]  /*02c0*/  LDCU UR6, c[0x0][0x390] ;  /* 0x00007200ff0677ac */ /* 0x000ea20008000800 */
[----:B------:R-:W-:Y:S01]  /*02d0*/  MOV R8, 0x0 ;  /* 0x0000000000087802 */ /* 0x000fe20000000f00 */
[----:B------:R-:W-:Y:S01]  /*02e0*/  STL.64 [R1], R16 ;  /* 0x0000001001007387 */ /* 0x000fe20000100a00 */
[----:B------:R-:W-:Y:S01]  /*02f0*/  IMAD.U32 R6, RZ, RZ, UR38 ;  /* 0x00000026ff067e24 */ /* 0x000fe2000f8e00ff */
[----:B------:R-:W-:Y:S01]  /*0300*/  UMOV UR4, 0x400 ;  /* 0x0000040000047882 */ /* 0x000fe20000000000 */
[----:B------:R-:W-:Y:S02]  /*0310*/  IMAD.U32 R7, RZ, RZ, UR39 ;  /* 0x00000027ff077e24 */ /* 0x000fe4000f8e00ff */
[----:B------:R-:W3:Y:S01]  /*0320*/  LDC.64 R8, c[0x4][R8] ;  /* 0x0100000008087b82 */ /* 0x000ee20000000a00 */
[----:B--2---:R-:W-:Y:S02]  /*0330*/  IMAD R3, R17, UR6, R25 ;  /* 0x0000000611037c24 */ /* 0x004fe4000f8e0219 */
[----:B0-----:R-:W-:Y:S01]  /*0340*/  IMAD R0, R16, UR6, RZ ;  /* 0x0000000610007c24 */ /* 0x001fe2000f8e02ff */
[----:B-1----:R-:W-:-:S02]  /*0350*/  ULEA UR4, UR5, UR4, 0x18 ;  /* 0x0000000405047291 */ /* 0x002fc4000f8ec0ff */
[----:B------:R-:W-:Y:S01]  /*0360*/  IADD3 R10, PT, PT, R3, -R2, RZ ;  /* 0x80000002030a7210 */ /* 0x000fe20007ffe0ff */
[C---:B------:R-:W-:Y:S02]  /*0370*/  IMAD R18, R0.reuse, 0x4, R23 ;  /* 0x0000000400127824 */ /* 0x040fe400078e0217 */
[----:B------:R-:W-:Y:S01]  /*0380*/  IMAD.IADD R0, R0, 0x1, R25 ;  /* 0x0000000100007824 */ /* 0x000fe200078e0219 */
[----:B------:R-:W-:Y:S02]  /*0390*/  LEA R19, R10, UR4, 0x2 ;  /* 0x000000040a137c11 */ /* 0x000fe4000f8e10ff */
[----:B------:R-:W0:Y:S04]  /*03a0*/  LDS R11, [R18] ;  /* 0x00000000120b7984 */ /* 0x000e280000000800 */
[----:B------:R-:W1:Y:S01]  /*03b0*/  LDS R3, [R19] ;  /* 0x0000000013037984 */ /* 0x000e620000000800 */
[----:B------:R-:W2:Y:S03]  /*03c0*/  LDCU.64 UR4, c[0x4][0x8] ;  /* 0x01000100ff0477ac */ /* 0x000ea60008000a00 */
[----:B------:R4:W-:Y:S01]  /*03d0*/  STL [R1+0x18], R0 ;  /* 0x0000180001007387 */ /* 0x0009e20000100800 */
[----:B--2---:R-:W-:Y:S01]  /*03e0*/  IMAD.U32 R4, RZ, RZ, UR4 ;  /* 0x00000004ff047e24 */ /* 0x004fe2000f8e00ff */
[----:B------:R-:W-:-:S02]  /*03f0*/  MOV R5, UR5 ;  /* 0x0000000500057c02 */ /* 0x000fc40008000f00 */
[----:B0-----:R4:W-:Y:S04]  /*0400*/  STL.64 [R1+0x10], R10 ;  /* 0x0000100a01007387 */ /* 0x0019e80000100a00 */
[----:B-1-3--:R4:W-:Y:S02]  /*0410*/  STL.64 [R1+0x8], R2 ;  /* 0x0000080201007387 */ /* 0x00a9e40000100a00 */
[----:B------:R-:W-:-:S07]  /*0420*/  LEPC R20, `(.L_x_2) ;  /* 0x000000001014794e */ /* 0x000fce0000000000 */
[----:B----4-:R-:W-:Y:S05]  /*0430*/  CALL.ABS.NOINC R8 ;  /* 0x0000000008007343 */ /* 0x010fea0003c00000 */
.L_x_2:
[----:B------:R-:W-:Y:S02]  /*0440*/  IMAD R0, R2, 0x4, R19 ;  /* 0x0000000402007824 */ /* 0x000fe400078e0213 */
[----:B------:R-:W-:Y:S04]  /*0450*/  LDS R19, [R19] ;  /* 0x0000000013137984 */ /* 0x000fe80000000800 */
[----:B------:R-:W0:Y:S02]  /*0460*/  LDS R0, [R0] ;  /* 0x0000000000007984 */ /* 0x000e240000000800 */
[----:B0-----:R-:W-:-:S05]  /*0470*/  IADD3 R3, PT, PT, R0, R19, RZ ;  /* 0x0000001300037210 */ /* 0x001fca0007ffe0ff */
[----:B------:R0:W-:Y:S01]  /*0480*/  STS [R18], R3 ;  /* 0x0000000312007388 */ /* 0x0001e20000000800 */
[----:B------:R-:W-:Y:S05]  /*0490*/  BRA `(.L_x_3) ;  /* 0x0000000000607947 */ /* 0x000fea0003800000 */
.L_x_1:
[----:B------:R-:W1:Y:S01]  /*04a0*/  LDCU UR4, c[0x0][0x390] ;  /* 0x00007200ff0477ac */ /* 0x000e620008000800 */
[----:B------:R-:W-:Y:S01]  /*04b0*/  MOV R8, 0x0 ;  /* 0x0000000000087802 */ /* 0x000fe20000000f00 */
[----:B------:R-:W-:Y:S01]  /*04c0*/  STL.64 [R1], R16 ;  /* 0x0000001001007387 */ /* 0x000fe20000100a00 */
[----:B------:R-:W-:Y:S01]  /*04d0*/  IMAD.U32 R6, RZ, RZ, UR38 ;  /* 0x00000026ff067e24 */ /* 0x000fe2000f8e00ff */
[----:B------:R-:W-:-:S03]  /*04e0*/  MOV R7, UR39 ;  /* 0x0000002700077c02 */ /* 0x000fc60008000f00 */
[----:B------:R-:W2:Y:S01]  /*04f0*/  LDC.64 R8, c[0x4][R8] ;  /* 0x0100000008087b82 */ /* 0x000ea20000000a00 */
[----:B-1----:R-:W-:Y:S02]  /*0500*/  IMAD R10, R17, UR4, RZ ;  /* 0x00000004110a7c24 */ /* 0x002fe4000f8e02ff */
[----:B0-----:R-:W-:Y:S01]  /*0510*/  IMAD R0, R16, UR4, RZ ;  /* 0x0000000410007c24 */ /* 0x001fe2000f8e02ff */
[----:B------:R-:W0:Y:S01]  /*0520*/  LDCU.64 UR4, c[0x4][0x10] ;  /* 0x01000200ff0477ac */ /* 0x000e220008000a00 */
[C-C-:B------:R-:W-:Y:S01]  /*0530*/  IMAD R19, R10.reuse, 0x4, R23.reuse ;  /* 0x000000040a137824 */ /* 0x140fe200078e0217 */
[----:B------:R-:W-:Y:S01]  /*0540*/  IADD3 R10, PT, PT, R10, R25, RZ ;  /* 0x000000190a0a7210 */ /* 0x000fe20007ffe0ff */
[C---:B------:R-:W-:Y:S02]  /*0550*/  IMAD R18, R0.reuse, 0x4, R23 ;  /* 0x0000000400127824 */ /* 0x040fe400078e0217 */
[----:B------:R-:W-:Y:S01]  /*0560*/  IMAD.IADD R0, R0, 0x1, R25 ;  /* 0x0000000100007824 */ /* 0x000fe200078e0219 */
[----:B------:R-:W1:Y:S04]  /*0570*/  LDS R3, [R19] ;  /* 0x0000000013037984 */ /* 0x000e680000000800 */
[----:B------:R-:W3:Y:S04]  /*0580*/  LDS R11, [R18] ;  /* 0x00000000120b7984 */ /* 0x000ee80000000800 */
[----:B------:R4:W-:Y:S01]  /*0590*/  STL [R1+0x18], R0 ;  /* 0x0000180001007387 */ /* 0x0009e20000100800 */
[----:B0-----:R-:W-:-:S02]  /*05a0*/  IMAD.U32 R4, RZ, RZ, UR4 ;  /* 0x00000004ff047e24 */ /* 0x001fc4000f8e00ff */
[----:B------:R-:W-:Y:S01]  /*05b0*/  IMAD.U32 R5, RZ, RZ, UR5 ;  /* 0x00000005ff057e24 */ /* 0x000fe2000f8e00ff */
[----:B-1----:R4:W-:Y:S04]  /*05c0*/  STL.64 [R1+0x8], R2 ;  /* 0x0000080201007387 */ /* 0x0029e80000100a00 */
[----:B--23--:R4:W-:Y:S02]  /*05d0*/  STL.64 [R1+0x10], R10 ;  /* 0x0000100a01007387 */ /* 0x00c9e40000100a00 */
[----:B------:R-:W-:-:S07]  /*05e0*/  LEPC R20, `(.L_x_4) ;  /* 0x000000001014794e */ /* 0x000fce0000000000 */
[----:B----4-:R-:W-:Y:S05]  /*05f0*/  CALL.ABS.NOINC R8 ;  /* 0x0000000008007343 */ /* 0x010fea0003c00000 */
.L_x_4:
[----:B------:R-:W0:Y:S04]  /*0600*/  LDS R19, [R19] ;  /* 0x0000000013137984 */ /* 0x000e280000000800 */
[----:B0-----:R1:W-:Y:S02]  /*0610*/  STS [R18], R19 ;  /* 0x0000001312007388 */ /* 0x0013e40000000800 */
.L_x_3:
[----:B------:R-:W-:Y:S01]  /*0620*/  ISETP.NE.AND P0, PT, R25, RZ, PT ;  /* 0x000000ff1900720c */ /* 0x000fe20003f05270 */
[----:B------:R-:W-:Y:S05]  /*0630*/  WARPSYNC.ALL ;  /* 0x0000000000007948 */ /* 0x000fea0003800000 */
[----:B------:R-:W-:Y:S06]  /*0640*/  BAR.SYNC.DEFER_BLOCKING 0x0 ;  /* 0x0000000000007b1d */ /* 0x000fec0000010000 */
[----:B------:R-:W-:Y:S04]  /*0650*/  BSSY.RECONVERGENT B7, `(.L_x_5) ;  /* 0x0000077000077945 */ /* 0x000fe80003800200 */
[----:B------:R-:W-:Y:S05]  /*0660*/  @P0 BRA `(.L_x_6) ;  /* 0x0000000400d40947 */ /* 0x000fea0003800000 */
[----:B------:R-:W2:Y:S02]  /*0670*/  LDCU UR4, c[0x0][0x390] ;  /* 0x00007200ff0477ac */ /* 0x000ea40008000800 */
[----:B--2---:R-:W-:-:S09]  /*0680*/  UISETP.GE.AND UP0, UPT, UR4, 0x1, UPT ;  /* 0x000000010400788c */ /* 0x004fd2000bf06270 */
[----:B------:R-:W-:Y:S05]  /*0690*/  BRA.U !UP0, `(.L_x_7) ;  /* 0x0000000508a87547 */ /* 0x000fea000b800000 */
[----:B------:R-:W-:Y:S01]  /*06a0*/  UISETP.GE.AND UP0, UPT, UR40, 0x4, UPT ;  /* 0x000000042800788c */ /* 0x000fe2000bf06270 */
[----:B-1----:R-:W-:-:S08]  /*06b0*/  IMAD.MOV.U32 R19, RZ, RZ, RZ ;  /* 0x000000ffff137224 */ /* 0x002fd000078e00ff */
[----:B------:R-:W-:Y:S05]  /*06c0*/  BRA.U !UP0, `(.L_x_8) ;  /* 0x0000000108e07547 */ /* 0x000fea000b800000 */
[----:B------:R-:W1:Y:S01]  /*06d0*/  S2UR UR5, SR_CgaCtaId ;  /* 0x00000000000579c3 */ /* 0x000e620000008800 */
[----:B------:R-:W-:Y:S01]  /*06e0*/  UMOV UR4, 0x400 ;  /* 0x0000040000047882 */ /* 0x000fe20000000000 */
[----:B------:R-:W-:Y:S01]  /*06f0*/  BSSY.RECONVERGENT B6, `(.L_x_9) ;  /* 0x0000034000067945 */ /* 0x000fe20003800200 */
[----:B------:R-:W-:Y:S01]  /*0700*/  IMAD.U32 R22, RZ, RZ, UR44 ;  /* 0x0000002cff167e24 */ /* 0x000fe2000f8e00ff */
[----:B-1----:R-:W-:-:S04]  /*0710*/  ULEA UR4, UR5, UR4, 0x18 ;  /* 0x0000000405047291 */ /* 0x002fc8000f8ec0ff */
[----:B------:R-:W-:-:S06]  /*0720*/  UIADD3 UR4, UPT, UPT, UR4, 0x8, URZ ;  /* 0x0000000804047890 */ /* 0x000fcc000fffe0ff */
[----:B------:R-:W-:-:S07]  /*0730*/  IMAD.U32 R19, RZ, RZ, UR4 ;  /* 0x00000004ff137e24 */ /* 0x000fce000f8e00ff */
.L_x_14:
[----:B------:R-:W1:Y:S01]  /*0740*/  LDS R0, [R19+-0x8] ;  /* 0xfffff80013007984 */ /* 0x000e620000000800 */
[----:B0-----:R-:W-:Y:S01]  /*0750*/  MOV R18, 0x0 ;  /* 0x0000000000127802 */ /* 0x001fe20000000f00 */
[----:B------:R-:W0:Y:S01]  /*0760*/  LDCU.64 UR4, c[0x4][0x18] ;  /* 0x01000300ff0477ac */ /* 0x000e220008000a00 */
[----:B------:R-:W-:Y:S01]  /*0770*/  IADD3 R22, PT, PT, R22, 0x4, RZ ;  /* 0x0000000416167810 */ /* 0x000fe20007ffe0ff */
[----:B------:R-:W-:Y:S01]  /*0780*/  IMAD.U32 R7, RZ, RZ, UR39 ;  /* 0x00000027ff077e24 */ /* 0x000fe2000f8e00ff */
[----:B------:R2:W3:Y:S01]  /*0790*/  LDC.64 R8, c[0x4][R18] ;  /* 0x0100000012087b82 */ /* 0x0004e20000000a00 */
[----:B------:R-:W-:Y:S02]  /*07a0*/  MOV R6, UR38 ;  /* 0x0000002600067c02 */ /* 0x000fe40008000f00 */
[----:B------:R-:W-:-:S04]  /*07b0*/  ISETP.NE.AND P0, PT, R22, RZ, PT ;  /* 0x000000ff1600720c */ /* 0x000fc80003f05270 */
[----:B------:R-:W-:Y:S01]  /*07c0*/  P2R R26, PR, RZ, 0x1 ;  /* 0x00000001ff1a7803 */ /* 0x000fe20000000000 */
[----:B0-----:R-:W-:Y:S02]  /*07d0*/  IMAD.U32 R4, RZ, RZ, UR4 ;  /* 0x00000004ff047e24 */ /* 0x001fe4000f8e00ff */
[----:B------:R-:W-:Y:S01]  /*07e0*/  IMAD.U32 R5, RZ, RZ, UR5 ;  /* 0x00000005ff057e24 */ /* 0x000fe2000f8e00ff */
[----:B-1----:R2:W-:Y:S06]  /*07f0*/  STL [R1], R0 ;  /* 0x0000000001007387 */ /* 0x0025ec0000100800 */
[----:B------:R-:W-:-:S07]  /*0800*/  LEPC R20, `(.L_x_10) ;  /* 0x000000001014794e */ /* 0x000fce0000000000 */
[----:B--23--:R-:W-:Y:S05]  /*0810*/  CALL.ABS.NOINC R8 ;  /* 0x0000000008007343 */ /* 0x00cfea0003c00000 */
.L_x_10:
[----:B------:R-:W0:Y:S01]  /*0820*/  LDS R0, [R19+-0x4] ;  /* 0xfffffc0013007984 */ /* 0x000e220000000800 */
[----:B------:R1:W2:Y:S01]  /*0830*/  LDC.64 R8, c[0x4][R18] ;  /* 0x0100000012087b82 */ /* 0x0002a20000000a00 */
[----:B------:R-:W3:Y:S01]  /*0840*/  LDCU.64 UR4, c[0x4][0x18] ;  /* 0x01000300ff0477ac */ /* 0x000ee20008000a00 */
[----:B------:R-:W-:Y:S02]  /*0850*/  IMAD.U32 R6, RZ, RZ, UR38 ;  /* 0x00000026ff067e24 */ /* 0x000fe4000f8e00ff */
[----:B------:R-:W-:Y:S02]  /*0860*/  IMAD.U32 R7, RZ, RZ, UR39 ;  /* 0x00000027ff077e24 */ /* 0x000fe4000f8e00ff */
[----:B---3--:R-:W-:Y:S01]  /*0870*/  IMAD.U32 R4, RZ, RZ, UR4 ;  /* 0x00000004ff047e24 */ /* 0x008fe2000f8e00ff */
[----:B------:R-:W-:Y:S01]  /*0880*/  MOV R5, UR5 ;  /* 0x0000000500057c02 */ /* 0x000fe20008000f00 */
[----:B0-----:R1:W-:Y:S06]  /*0890*/  STL [R1], R0 ;  /* 0x0000000001007387 */ /* 0x0013ec0000100800 */
[----:B------:R-:W-:-:S07]  /*08a0*/  LEPC R20, `(.L_x_11) ;  /* 0x000000001014794e */ /* 0x000fce0000000000 */
[----:B-12---:R-:W-:Y:S05]  /*08b0*/  CALL.ABS.NOINC R8 ;  /* 0x0000000008007343 */ /* 0x006fea0003c00000 */
.L_x_11:
[----:B------:R-:W0:Y:S01]  /*08c0*/  LDS R0, [R19] ;  /* 0x0000000013007984 */ /* 0x000e220000000800 */
[----:B------:R1:W2:Y:S01]  /*08d0*/  LDC.64 R8, c[0x4][R18] ;  /* 0x0100000012087b82 */ /* 0x0002a20000000a00 */
[----:B------:R-:W3:Y:S01]  /*08e0*/  LDCU.64 UR4, c[0x4][0x18] ;  /* 0x01000300ff0477ac */ /* 0x000ee20008000a00 */
[----:B------:R-:W-:Y:S01]  /*08f0*/  IMAD.U32 R6, RZ, RZ, UR38 ;  /* 0x00000026ff067e24 */ /* 0x000fe2000f8e00ff */
[----:B------:R-:W-:Y:S02]  /*0900*/  MOV R7, UR39 ;  /* 0x0000002700077c02 */ /* 0x000fe40008000f00 */
[----:B---3--:R-:W-:Y:S01]  /*0910*/  MOV R4, UR4 ;  /* 0x0000000400047c02 */ /* 0x008fe20008000f00 */
[----:B------:R-:W-:Y:S01]  /*0920*/  IMAD.U32 R5, RZ, RZ, UR5 ;  /* 0x00000005ff057e24 */ /* 0x000fe2000f8e00ff */
[----:B0-----:R1:W-:Y:S06]  /*0930*/  STL [R1], R0 ;  /* 0x0000000001007387 */ /* 0x0013ec0000100800 */
[----:B------:R-:W-:-:S07]  /*0940*/  LEPC R20, `(.L_x_12) ;  /* 0x000000001014794e */ /* 0x000fce0000000000 */
[----:B-12---:R-:W-:Y:S05]  /*0950*/  CALL.ABS.NOINC R8 ;  /* 0x0000000008007343 */ /* 0x006fea0003c00000 */
.L_x_12:
[----:B------:R-:W0:Y:S01]  /*0960*/  LDS R0, [R19+0x4] ;  /* 0x0000040013007984 */ /* 0x000e220000000800 */
[----:B------:R1:W2:Y:S01]  /*0970*/  LDC.64 R8, c[0x4][R18] ;  /* 0x0100000012087b82 */ /* 0x0002a20000000a00 */
[----:B------:R-:W3:Y:S01]  /*0980*/  LDCU.64 UR4, c[0x4][0x18] ;  /* 0x01000300ff0477ac */ /* 0x000ee20008000a00 */
[----:B------:R-:W-:Y:S01]  /*0990*/  MOV R6, UR38 ;  /* 0x0000002600067c02 */ /* 0x000fe20008000f00 */
[----:B------:R-:W-:Y:S02]  /*09a0*/  IMAD.U32 R7, RZ, RZ, UR39 ;  /* 0x00000027ff077e24 */ /* 0x000fe4000f8e00ff */
[----:B---3--:R-:W-:Y:S02]  /*09b0*/  IMAD.U32 R4, RZ, RZ, UR4 ;  /* 0x00000004ff047e24 */ /* 0x008fe4000f8e00ff */
[----:B------:R-:W-:Y:S01]  /*09c0*/  IMAD.U32 R5, RZ, RZ, UR5 ;  /* 0x00000005ff057e24 */ /* 0x000fe2000f8e00ff */
[----:B0-----:R1:W-:Y:S06]  /*09d0*/  STL [R1], R0 ;  /* 0x0000000001007387 */ /* 0x0013ec0000100800 */
[----:B------:R-:W-:-:S07]  /*09e0*/  LEPC R20, `(.L_x_13) ;  /* 0x000000001014794e */ /* 0x000fce0000000000 */
[----:B-12---:R-:W-:Y:S05]  /*09f0*/  CALL.ABS.NOINC R8 ;  /* 0x0000000008007343 */ /* 0x006fea0003c00000 */
.L_x_13:
[----:B------:R-:W-:Y:S01]  /*0a00*/  ISETP.NE.AND P6, PT, R26, RZ, PT ;  /* 0x000000ff1a00720c */ /* 0x000fe20003fc5270 */
[----:B------:R-:W-:-:S12]  /*0a10*/  VIADD R19, R19, 0x10 ;  /* 0x0000001013137836 */ /* 0x000fd80000000000 */
[----:B------:R-:W-:Y:S05]  /*0a20*/  @P6 BRA `(.L_x_14) ;  /* 0xfffffffc00446947 */ /* 0x000fea000383ffff */
[----:B------:R-:W-:Y:S05]  /*0a30*/  BSYNC.RECONVERGENT B6 ;  /* 0x0000000000067941 */ /* 0x000fea0003800200 */
.L_x_9:
[----:B------:R-:W-:-:S07]  /*0a40*/  MOV R19, UR43 ;  /* 0x0000002b00137c02 */ /* 0x000fce0008000f00 */
.L_x_8:
[----:B------:R-:W-:-:S09]  /*0a50*/  UISETP.NE.AND UP0, UPT, UR41, URZ, UPT ;  /* 0x000000ff2900728c */ /* 0x000fd2000bf05270 */
[----:B------:R-:W-:Y:S05]  /*0a60*/  BRA.U !UP0, `(.L_x_7) ;  /* 0x0000000108b47547 */ /* 0x000fea000b800000 */
[----:B------:R-:W1:Y:S01]  /*0a70*/  S2UR UR5, SR_CgaCtaId ;  /* 0x00000000000579c3 */ /* 0x000e620000008800 */
[----:B------:R-:W-:Y:S01]  /*0a80*/  UMOV UR4, 0x400 ;  /* 0x0000040000047882 */ /* 0x000fe20000000000 */
[----:B0-----:R-:W-:Y:S01]  /*0a90*/  MOV R18, 0x0 ;  /* 0x0000000000127802 */ /* 0x001fe20000000f00 */
[----:B------:R-:W-:Y:S02]  /*0aa0*/  IMAD.U32 R22, RZ, RZ, UR41 ;  /* 0x00000029ff167e24 */ /* 0x000fe4000f8e00ff */
[----:B------:R-:W-:Y:S02]  /*0ab0*/  IMAD.U32 R6, RZ, RZ, UR38 ;  /* 0x00000026ff067e24 */ /* 0x000fe4000f8e00ff */
[----:B------:R-:W-:Y:S01]  /*0ac0*/  IMAD.U32 R7, RZ, RZ, UR39 ;  /* 0x00000027ff077e24 */ /* 0x000fe2000f8e00ff */
[----:B------:R0:W2:Y:S01]  /*0ad0*/  LDC.64 R8, c[0x4][R18] ;  /* 0x0100000012087b82 */ /* 0x0000a20000000a00 */
[----:B------:R-:W-:Y:S01]  /*0ae0*/  ISETP.NE.AND P0, PT, R22, 0x1, PT ;  /* 0x000000011600780c */ /* 0x000fe20003f05270 */
[----:B-1----:R-:W-:-:S06]  /*0af0*/  ULEA UR4, UR5, UR4, 0x18 ;  /* 0x0000000405047291 */ /* 0x002fcc000f8ec0ff */
[----:B------:R-:W-:-:S05]  /*0b00*/  LEA R19, R19, UR4, 0x2 ;  /* 0x0000000413137c11 */ /* 0x000fca000f8e10ff */
[----:B------:R-:W1:Y:S01]  /*0b10*/  LDS R0, [R19] ;  /* 0x0000000013007984 */ /* 0x000e620000000800 */
[----:B------:R-:W3:Y:S02]  /*0b20*/  LDCU.64 UR4, c[0x4][0x18] ;  /* 0x01000300ff0477ac */ /* 0x000ee40008000a00 */
[----:B---3--:R-:W-:Y:S01]  /*0b30*/  IMAD.U32 R4, RZ, RZ, UR4 ;  /* 0x00000004ff047e24 */ /* 0x008fe2000f8e00ff */
[----:B------:R-:W-:Y:S01]  /*0b40*/  MOV R5, UR5 ;  /* 0x0000000500057c02 */ /* 0x000fe20008000f00 */
[----:B-1----:R1:W-:Y:S02]  /*0b50*/  STL [R1], R0 ;  /* 0x0000000001007387 */ /* 0x0023e40000100800 */
[----:B012---:R-:W-:-:S07]  /*0b60*/  P2R R0, PR, RZ, 0x1 ;  /* 0x00000001ff007803 */ /* 0x007fce0000000000 */
[----:B------:R-:W-:-:S07]  /*0b70*/  LEPC R20, `(.L_x_15) ;  /* 0x000000001014794e */ /* 0x000fce0000000000 */
[----:B------:R-:W-:Y:S05]  /*0b80*/  CALL.ABS.NOINC R8 ;  /* 0x0000000008007343 */ /* 0x000fea0003c00000 */
.L_x_15:
[----:B------:R-:W-:-:S13]  /*0b90*/  ISETP.NE.AND P6, PT, R22, 0x1, PT ;  /* 0x000000011600780c */ /* 0x000fda0003fc5270 */
[----:B------:R-:W-:Y:S05]  /*0ba0*/  @!P6 BRA `(.L_x_7) ;  /* 0x000000000064e947 */ /* 0x000fea0003800000 */
[----:B------:R-:W0:Y:S01]  /*0bb0*/  LDS R0, [R19+0x4] ;  /* 0x0000040013007984 */ /* 0x000e220000000800 */
[----:B------:R1:W2:Y:S01]  /*0bc0*/  LDC.64 R8, c[0x4][R18] ;  /* 0x0100000012087b82 */ /* 0x0002a20000000a00 */
[----:B------:R-:W3:Y:S01]  /*0bd0*/  LDCU.64 UR4, c[0x4][0x18] ;  /* 0x01000300ff0477ac */ /* 0x000ee20008000a00 */
[----:B------:R-:W-:Y:S01]  /*0be0*/  MOV R22, UR41 ;  /* 0x0000002900167c02 */ /* 0x000fe20008000f00 */
[----:B------:R-:W-:Y:S01]  /*0bf0*/  IMAD.U32 R7, RZ, RZ, UR39 ;  /* 0x00000027ff077e24 */ /* 0x000fe2000f8e00ff */
[----:B------:R-:W-:Y:S02]  /*0c00*/  MOV R6, UR38 ;  /* 0x0000002600067c02 */ /* 0x000fe40008000f00 */
[----:B------:R-:W-:Y:S01]  /*0c10*/  ISETP.NE.AND P0, PT, R22, 0x2, PT ;  /* 0x000000021600780c */ /* 0x000fe20003f05270 */
[----:B---3--:R-:W-:Y:S02]  /*0c20*/  IMAD.U32 R4, RZ, RZ, UR4 ;  /* 0x00000004ff047e24 */ /* 0x008fe4000f8e00ff */
[----:B------:R-:W-:Y:S01]  /*0c30*/  IMAD.U32 R5, RZ, RZ, UR5 ;  /* 0x00000005ff057e24 */ /* 0x000fe2000f8e00ff */
[----:B0-----:R0:W-:Y:S02]  /*0c40*/  STL [R1], R0 ;  /* 0x0000000001007387 */ /* 0x0011e40000100800 */
[----:B012---:R-:W-:-:S07]  /*0c50*/  P2R R0, PR, RZ, 0x1 ;  /* 0x00000001ff007803 */ /* 0x007fce0000000000 */
[----:B------:R-:W-:-:S07]  /*0c60*/  LEPC R20, `(.L_x_16) ;  /* 0x000000001014794e */ /* 0x000fce0000000000 */
[----:B------:R-:W-:Y:S05]  /*0c70*/  CALL.ABS.NOINC R8 ;  /* 0x0000000008007343 */ /* 0x000fea0003c00000 */
.L_x_16:
[----:B------:R-:W-:-:S13]  /*0c80*/  ISETP.NE.AND P6, PT, R22, 0x2, PT ;  /* 0x000000021600780c */ /* 0x000fda0003fc5270 */
[----:B------:R-:W-:Y:S05]  /*0c90*/  @!P6 BRA `(.L_x_7) ;  /* 0x000000000028e947 */ /* 0x000fea0003800000 */
[----:B------:R-:W0:Y:S01]  /*0ca0*/  LDS R0, [R19+0x8] ;  /* 0x0000080013007984 */ /* 0x000e220000000800 */
        /* <DEDUP_REMOVED lines=9> */
.L_x_7:
[----:B------:R-:W-:Y:S01]  /*0d40*/  MOV R0, 0x0 ;  /* 0x0000000000007802 */ /* 0x000fe20000000f00 */
[----:B------:R-:W2:Y:S01]  /*0d50*/  LDCU.64 UR4, c[0x4][0x20] ;  /* 0x01000400ff0477ac */ /* 0x000ea20008000a00 */
[----:B------:R-:W-:Y:S02]  /*0d60*/  CS2R R6, SRZ ;  /* 0x0000000000067805 */ /* 0x000fe4000001ff00 */
[----:B------:R3:W4:Y:S01]  /*0d70*/  LDC.64 R8, c[0x4][R0] ;  /* 0x0100000000087b82 */ /* 0x0007220000000a00 */
[----:B--2---:R-:W-:Y:S01]  /*0d80*/  MOV R4, UR4 ;  /* 0x0000000400047c02 */ /* 0x004fe20008000f00 */
[----:B---3--:R-:W-:-:S07]  /*0d90*/  IMAD.U32 R5, RZ, RZ, UR5 ;  /* 0x00000005ff057e24 */ /* 0x008fce000f8e00ff */
[----:B------:R-:W-:-:S07]  /*0da0*/  LEPC R20, `(.L_x_6) ;  /* 0x000000001014794e */ /* 0x000fce0000000000 */
[----:B01--4-:R-:W-:Y:S05]  /*0db0*/  CALL.ABS.NOINC R8 ;  /* 0x0000000008007343 */ /* 0x013fea0003c00000 */
.L_x_6:
[----:B------:R-:W-:Y:S05]  /*0dc0*/  BSYNC.RECONVERGENT B7 ;  /* 0x0000000000077941 */ /* 0x000fea0003800200 */
.L_x_5:
[----:B------:R-:W2:Y:S01]  /*0dd0*/  LDCU UR4, c[0x0][0x390] ;  /* 0x00007200ff0477ac */ /* 0x000ea20008000800 */
[----:B------:R-:W-:Y:S01]  /*0de0*/  IMAD.SHL.U32 R2, R2, 0x2, RZ ;  /* 0x0000000202027824 */ /* 0x000fe200078e00ff */
[----:B--2---:R-:W-:-:S04]  /*0df0*/  MOV R7, UR4 ;  /* 0x0000000400077c02 */ /* 0x004fc80008000f00 */
[----:B------:R-:W-:-:S13]  /*0e00*/  ISETP.GE.U32.AND P0, PT, R2, R7, PT ;  /* 0x000000070200720c */ /* 0x000fda0003f06070 */
[----:B------:R-:W-:Y:S05]  /*0e10*/  @!P0 BRA `(.L_x_17) ;  /* 0xfffffff400148947 */ /* 0x000fea000383ffff */
.L_x_0:
[-C--:B------:R-:W-:Y:S01]  /*0e20*/  IMAD R16, R16, R7.reuse, RZ ;  /* 0x0000000710107224 */ /* 0x080fe200078e02ff */
[----:B0-----:R-:W0:Y:S01]  /*0e30*/  LDC.64 R2, c[0x0][0x388] ;  /* 0x0000e200ff027b82 */ /* 0x001e220000000a00 */
[----:B------:R-:W-:Y:S02]  /*0e40*/  IMAD R25, R24, R7, R25 ;  /* 0x0000000718197224 */ /* 0x000fe400078e0219 */
[----:B------:R-:W-:-:S05]  /*0e50*/  IMAD R16, R16, 0x4, R23 ;  /* 0x0000000410107824 */ /* 0x000fca00078e0217 */
[----:B------:R-:W2:Y:S01]  /*0e60*/  LDS R5, [R16] ;  /* 0x0000000010057984 */ /* 0x000ea20000000800 */
[----:B0-----:R-:W-:-:S05]  /*0e70*/  IMAD.WIDE.U32 R2, R25, 0x4, R2 ;  /* 0x0000000419027825 */ /* 0x001fca00078e0002 */
[----:B--2---:R-:W-:Y:S01]  /*0e80*/  STG.E desc[UR36][R2.64], R5 ;  /* 0x0000000502007986 */ /* 0x004fe2000c101924 */
[----:B------:R-:W-:Y:S05]  /*0e90*/  EXIT ;  /* 0x000000000000794d */ /* 0x000fea0003800000 */
.L_x_18:
[----:B------:R-:W-:-:S00]  /*0ea0*/  BRA `(.L_x_18) ;  /* 0xfffffffc00fc7947 */ /* 0x000fc0000383ffff */
[----:B------:R-:W-:-:S00]  /*0eb0*/  NOP ;  /* 0x0000000000007918 */ /* 0x000fc00000000000 */
        /* <DEDUP_REMOVED lines=12> */
.L_x_19:


//--------------------- .nv.global.init           --------------------------
	.section	.nv.global.init,"aw",@progbits
.nv.global.init:
	.type		$str$3,@object
	.size		$str$3,($str$2 - $str$3)
$str$3:
        /*0000*/ 	.byte	0x0a, 0x00
	.type		$str$2,@object
	.size		$str$2,($str$1 - $str$2)
$str$2:
        /*0002*/ 	.byte	0x25, 0x69, 0x09, 0x00
	.type		$str$1,@object
	.size		$str$1,($str - $str$1)
$str$1:
        /*0006*/ 	.byte	0x70, 0x6f, 0x75, 0x74, 0x3a, 0x20, 0x25, 0x69, 0x20, 0x20, 0x70, 0x69, 0x6e, 0x3a, 0x20, 0x25
        /*0016*/ 	.byte	0x69, 0x20, 0x20, 0x6f, 0x66, 0x66, 0x73, 0x65, 0x74, 0x3a, 0x20, 0x25, 0x69, 0x20, 0x20, 0x61
        /*0026*/ 	.byte	0x64, 0x64, 0x65, 0x64, 0x20, 0x69, 0x6e, 0x20, 0x65, 0x6c, 0x73, 0x65, 0x3a, 0x20, 0x25, 0x69
        /*0036*/ 	.byte	0x20, 0x5b, 0x25, 0x69, 0x5d, 0x20, 0x74, 0x6f, 0x20, 0x25, 0x69, 0x20, 0x5b, 0x25, 0x69, 0x5d
        /*0046*/ 	.byte	0x0a, 0x00
	.type		$str,@object
	.size		$str,(.L_0 - $str)
$str:
        /*0048*/ 	.byte	0x70, 0x6f, 0x75, 0x74, 0x3a, 0x20, 0x25, 0x69, 0x20, 0x20, 0x70, 0x69, 0x6e, 0x3a, 0x20, 0x25
        /*0058*/ 	.byte	0x69, 0x20, 0x20, 0x6f, 0x66, 0x66, 0x73, 0x65, 0x74, 0x3a, 0x20, 0x25, 0x69, 0x20, 0x20, 0x61
        /*0068*/ 	.byte	0x64, 0x64, 0x65, 0x64, 0x20, 0x69, 0x6e, 0x20, 0x69, 0x66, 0x20, 0x20, 0x3a, 0x20, 0x25, 0x69
        /*0078*/ 	.byte	0x20, 0x5b, 0x25, 0x69, 0x5d, 0x20, 0x74, 0x6f, 0x20, 0x25, 0x69, 0x20, 0x5b, 0x25, 0x69, 0x5d
        /*0088*/ 	.byte	0x20, 0x0a, 0x00
.L_0:


//--------------------- .nv.shared._Z4scanPiS_i   --------------------------
	.section	.nv.shared._Z4scanPiS_i,"aw",@nobits
	.sectionflags	@""
	.align	16
	.zero		1024


//--------------------- .nv.shared.reserved.0     --------------------------
	.section	.nv.shared.reserved.0,"aw",@nobits
	.weak		__nv_reservedSMEM_offset_0_alias
	.size		__nv_reservedSMEM_offset_0_alias, 0, 64
	.other		__nv_reservedSMEM_offset_0_alias,@"STO_CUDA_RESERVED_SHARED STV_DEFAULT"
__nv_reservedSMEM_offset_0_alias:
	.zero		0
	.zero		64


//--------------------- .nv.constant0._Z4scanPiS_i --------------------------
	.section	.nv.constant0._Z4scanPiS_i,"a",@progbits
	.sectionflags	@""
	.align	4
.nv.constant0._Z4scanPiS_i:
	.zero		916


//--------------------- SYMBOLS --------------------------

	.type		.nv.reservedSmem.offset0,@object
	.size		.nv.reservedSmem.offset0,0x4
	.type		.nv.reservedSmem.cap,@object
	.size		.nv.reservedSmem.cap,0x4
	.type		vprintf,@function
